	.headerflags	@"EF_CUDA_TEXMODE_UNIFIED EF_CUDA_64BIT_ADDRESS EF_CUDA_ACCELERATORS EF_CUDA_SM90 EF_CUDA_VIRTUAL_SM(EF_CUDA_SM90)"
	.elftype	@"ET_EXEC"


//--------------------- .nv.info                  --------------------------
	.section	.nv.info,"",@"SHT_CUDA_INFO"
	.align	4


	//----- nvinfo : EIATTR_REGCOUNT
	.align		4
        /*0000*/ 	.byte	0x04, 0x2f
        /*0002*/ 	.short	(.L_3 - .L_2)
	.align		4
.L_2:
        /*0004*/ 	.word	index@(triton_poi_fused__native_batch_norm_legit_no_training_silu_13)
        /*0008*/ 	.word	0x00000020


	//----- nvinfo : EIATTR_MIN_STACK_SIZE
	.align		4
.L_3:
        /*000c*/ 	.byte	0x04, 0x12
        /*000e*/ 	.short	(.L_5 - .L_4)
	.align		4
.L_4:
        /*0010*/ 	.word	index@(triton_poi_fused__native_batch_norm_legit_no_training_silu_13)
        /*0014*/ 	.word	0x00000000


	//----- nvinfo : EIATTR_FRAME_SIZE
	.align		4
.L_5:
        /*0018*/ 	.byte	0x04, 0x11
        /*001a*/ 	.short	(.L_7 - .L_6)
	.align		4
.L_6:
        /*001c*/ 	.word	index@(triton_poi_fused__native_batch_norm_legit_no_training_silu_13)
        /*0020*/ 	.word	0x00000000


	//----- nvinfo : EIATTR_MIN_STACK_SIZE
	.align		4
.L_7:
        /*0024*/ 	.byte	0x04, 0x12
        /*0026*/ 	.short	(.L_9 - .L_8)
	.align		4
.L_8:
        /*0028*/ 	.word	index@(triton_poi_fused__native_batch_norm_legit_no_training_silu_13)
        /*002c*/ 	.word	0x00000000
.L_9:


//--------------------- .nv.info.triton_poi_fused__native_batch_norm_legit_no_training_silu_13 --------------------------
	.section	.nv.info.triton_poi_fused__native_batch_norm_legit_no_training_silu_13,"",@"SHT_CUDA_INFO"
	.sectionflags	@""
	.align	4


	//----- nvinfo : EIATTR_CUDA_API_VERSION
	.align		4
        /*0000*/ 	.byte	0x04, 0x37
        /*0002*/ 	.short	(.L_11 - .L_10)
.L_10:
        /*0004*/ 	.word	0x0000007c


	//----- nvinfo : EIATTR_KPARAM_INFO
	.align		4
.L_11:
        /*0008*/ 	.byte	0x04, 0x17
        /*000a*/ 	.short	(.L_13 - .L_12)
.L_12:
        /*000c*/ 	.word	0x00000000
        /*0010*/ 	.short	0x0006
        /*0012*/ 	.short	0x0030
        /*0014*/ 	.byte	0x00, 0xf0, 0x11, 0x00


	//----- nvinfo : EIATTR_KPARAM_INFO
	.align		4
.L_13:
        /*0018*/ 	.byte	0x04, 0x17
        /*001a*/ 	.short	(.L_15 - .L_14)
.L_14:
        /*001c*/ 	.word	0x00000000
        /*0020*/ 	.short	0x0005
        /*0022*/ 	.short	0x0028
        /*0024*/ 	.byte	0x00, 0xf4, 0x21, 0x00


	//----- nvinfo : EIATTR_KPARAM_INFO
	.align		4
.L_15:
        /*0028*/ 	.byte	0x04, 0x17
        /*002a*/ 	.short	(.L_17 - .L_16)
.L_16:
        /*002c*/ 	.word	0x00000000
        /*0030*/ 	.short	0x0004
        /*0032*/ 	.short	0x0020
        /*0034*/ 	.byte	0x00, 0xf4, 0x21, 0x00


	//----- nvinfo : EIATTR_KPARAM_INFO
	.align		4
.L_17:
        /*0038*/ 	.byte	0x04, 0x17
        /*003a*/ 	.short	(.L_19 - .L_18)
.L_18:
        /*003c*/ 	.word	0x00000000
        /*0040*/ 	.short	0x0003
        /*0042*/ 	.short	0x0018
        /*0044*/ 	.byte	0x00, 0xf4, 0x21, 0x00


	//----- nvinfo : EIATTR_KPARAM_INFO
	.align		4
.L_19:
        /*0048*/ 	.byte	0x04, 0x17
        /*004a*/ 	.short	(.L_21 - .L_20)
.L_20:
        /*004c*/ 	.word	0x00000000
        /*0050*/ 	.short	0x0002
        /*0052*/ 	.short	0x0010
        /*0054*/ 	.byte	0x00, 0xf4, 0x21, 0x00


	//----- nvinfo : EIATTR_KPARAM_INFO
	.align		4
.L_21:
        /*0058*/ 	.byte	0x04, 0x17
        /*005a*/ 	.short	(.L_23 - .L_22)
.L_22:
        /*005c*/ 	.word	0x00000000
        /*0060*/ 	.short	0x0001
        /*0062*/ 	.short	0x0008
        /*0064*/ 	.byte	0x00, 0xf4, 0x21, 0x00


	//----- nvinfo : EIATTR_KPARAM_INFO
	.align		4
.L_23:
        /*0068*/ 	.byte	0x04, 0x17
        /*006a*/ 	.short	(.L_25 - .L_24)
.L_24:
        /*006c*/ 	.word	0x00000000
        /*0070*/ 	.short	0x0000
        /*0072*/ 	.short	0x0000
        /*0074*/ 	.byte	0x00, 0xf4, 0x21, 0x00


	//----- nvinfo : EIATTR_SPARSE_MMA_MASK
	.align		4
.L_25:
        /*0078*/ 	.byte	0x03, 0x50
        /*007a*/ 	.short	0x0000


	//----- nvinfo : EIATTR_MAXREG_COUNT
	.align		4
        /*007c*/ 	.byte	0x03, 0x1b
        /*007e*/ 	.short	0x00ff


	//----- nvinfo : EIATTR_EXIT_INSTR_OFFSETS
	.align		4
        /*0080*/ 	.byte	0x04, 0x1c
        /*0082*/ 	.short	(.L_27 - .L_26)


	//   ....[0]....
.L_26:
        /*0084*/ 	.word	0x00000870


	//----- nvinfo : EIATTR_REQNTID
	.align		4
.L_27:
        /*0088*/ 	.byte	0x04, 0x10
        /*008a*/ 	.short	(.L_29 - .L_28)
.L_28:
        /*008c*/ 	.word	0x00000080
        /*0090*/ 	.word	0x00000001
        /*0094*/ 	.word	0x00000001


	//----- nvinfo : EIATTR_CBANK_PARAM_SIZE
	.align		4
.L_29:
        /*0098*/ 	.byte	0x03, 0x19
        /*009a*/ 	.short	0x0034


	//----- nvinfo : EIATTR_PARAM_CBANK
	.align		4
        /*009c*/ 	.byte	0x04, 0x0a
        /*009e*/ 	.short	(.L_31 - .L_30)
	.align		4
.L_30:
        /*00a0*/ 	.word	index@(.nv.constant0.triton_poi_fused__native_batch_norm_legit_no_training_silu_13)
        /*00a4*/ 	.short	0x0210
        /*00a6*/ 	.short	0x0034


	//----- nvinfo : EIATTR_SW_WAR
	.align		4
.L_31:
        /*00a8*/ 	.byte	0x04, 0x36
        /*00aa*/ 	.short	(.L_33 - .L_32)
.L_32:
        /*00ac*/ 	.word	0x00000008
.L_33:


//--------------------- .nv.callgraph             --------------------------
	.section	.nv.callgraph,"",@"SHT_CUDA_CALLGRAPH"
	.align	4
	.sectionentsize	8
	.align		4
        /*0000*/ 	.word	0x00000000
	.align		4
        /*0004*/ 	.word	0xffffffff
	.align		4
        /*0008*/ 	.word	0x00000000
	.align		4
        /*000c*/ 	.word	0xfffffffe
	.align		4
        /*0010*/ 	.word	0x00000000
	.align		4
        /*0014*/ 	.word	0xfffffffd
	.align		4
        /*0018*/ 	.word	0x00000000
	.align		4
        /*001c*/ 	.word	0xfffffffc


//--------------------- .nv.constant4             --------------------------
	.section	.nv.constant4,"a",@progbits
	.align	8
	.align		8
.nv.constant4:
        /*0000*/ 	.dword	_$_str
	.align		8
        /*0008*/ 	.dword	_$_str_$_2


//--------------------- .text.triton_poi_fused__native_batch_norm_legit_no_training_silu_13 --------------------------
	.section	.text.triton_poi_fused__native_batch_norm_legit_no_training_silu_13,"ax",@progbits
	.align	128
        .global         triton_poi_fused__native_batch_norm_legit_no_training_silu_13
        .type           triton_poi_fused__native_batch_norm_legit_no_training_silu_13,@function
        .size           triton_poi_fused__native_batch_norm_legit_no_training_silu_13,(.L_x_1 - triton_poi_fused__native_batch_norm_legit_no_training_silu_13)
        .other          triton_poi_fused__native_batch_norm_legit_no_training_silu_13,@"STO_CUDA_ENTRY STV_DEFAULT"
triton_poi_fused__native_batch_norm_legit_no_training_silu_13:
.text.triton_poi_fused__native_batch_norm_legit_no_training_silu_13:
[----:B------:R-:W-:Y:S01]  /*0000*/  LDC R1, c[0x0][0x28] ;  /* 0x00000a00ff017b82 */ /* 0x000fe20000000800 */
[----:B------:R-:W1:Y:S07]  /*0010*/  S2R R0, SR_TID.X ;  /* 0x0000000000007919 */ /* 0x000e6e0000002100 */
[----:B------:R-:W2:Y:S01]  /*0020*/  LDC.64 R4, c[0x0][0x228] ;  /* 0x00008a00ff047b82 */ /* 0x000ea20000000a00 */
[----:B------:R-:W-:Y:S01]  /*0030*/  ULDC.64 UR4, c[0x0][0x208] ;  /* 0x0000820000047ab9 */ /* 0x000fe20000000a00 */
[----:B------:R-:W3:Y:S06]  /*0040*/  S2R R7, SR_CTAID.X ;  /* 0x0000000000077919 */ /* 0x000eec0000002500 */
[----:B------:R-:W4:Y:S08]  /*0050*/  LDC.64 R8, c[0x0][0x218] ;  /* 0x00008600ff087b82 */ /* 0x000f300000000a00 */
[----:B------:R-:W5:Y:S08]  /*0060*/  LDC.64 R12, c[0x0][0x220] ;  /* 0x00008800ff0c7b82 */ /* 0x000f700000000a00 */
[----:B------:R-:W5:Y:S01]  /*0070*/  LDC.64 R20, c[0x0][0x230] ;  /* 0x00008c00ff147b82 */ /* 0x000f620000000a00 */
[----:B-1----:R-:W-:-:S07]  /*0080*/  SHF.L.U32 R0, R0, 0x2, RZ ;  /* 0x0000000200007819 */ /* 0x002fce00000006ff */
[----:B------:R-:W1:Y:S01]  /*0090*/  LDC.64 R16, c[0x0][0x238] ;  /* 0x00008e00ff107b82 */ /* 0x000e620000000a00 */
[----:B---3--:R-:W-:Y:S02]  /*00a0*/  SHF.R.S32.HI R3, RZ, 0x16, R7 ;  /* 0x00000016ff037819 */ /* 0x008fe40000011407 */
[----:B------:R-:W-:Y:S02]  /*00b0*/  LOP3.LUT R0, R0, 0x1fc, RZ, 0xc0, !PT ;  /* 0x000001fc00007812 */ /* 0x000fe400078ec0ff */
[----:B------:R-:W-:Y:S02]  /*00c0*/  SGXT R3, R3, 0x1 ;  /* 0x000000010303781a */ /* 0x000fe40000000200 */
[----:B------:R-:W-:-:S04]  /*00d0*/  LEA R0, R7, R0, 0x9 ;  /* 0x0000000007007211 */ /* 0x000fc800078e48ff */
[----:B------:R-:W-:-:S04]  /*00e0*/  LEA.HI R3, R3, R0, RZ, 0x6 ;  /* 0x0000000003037211 */ /* 0x000fc800078f30ff */
[----:B------:R-:W-:-:S04]  /*00f0*/  LOP3.LUT R3, R3, 0xffffffc0, RZ, 0xc0, !PT ;  /* 0xffffffc003037812 */ /* 0x000fc800078ec0ff */
[----:B------:R-:W-:-:S05]  /*0100*/  IADD3 R2, R0, -R3, RZ ;  /* 0x8000000300027210 */ /* 0x000fca0007ffe0ff */
[----:B--2---:R-:W-:-:S06]  /*0110*/  IMAD.WIDE R4, R2, 0x4, R4 ;  /* 0x0000000402047825 */ /* 0x004fcc00078e0204 */
[----:B------:R-:W2:Y:S01]  /*0120*/  LDG.E.EL.128 R4, desc[UR4][R4.64] ;  /* 0x0000000404047981 */ /* 0x000ea2000c2e1d00 */
[----:B----4-:R-:W-:-:S04]  /*0130*/  IMAD.WIDE R8, R0, 0x4, R8 ;  /* 0x0000000400087825 */ /* 0x010fc800078e0208 */
[C---:B-----5:R-:W-:Y:S02]  /*0140*/  IMAD.WIDE R12, R2.reuse, 0x4, R12 ;  /* 0x00000004020c7825 */ /* 0x060fe400078e020c */
[----:B------:R-:W3:Y:S04]  /*0150*/  LDG.E.128 R8, desc[UR4][R8.64] ;  /* 0x0000000408087981 */ /* 0x000ee8000c1e1d00 */
[----:B------:R-:W3:Y:S01]  /*0160*/  LDG.E.EL.128 R12, desc[UR4][R12.64] ;  /* 0x000000040c0c7981 */ /* 0x000ee2000c2e1d00 */
[----:B0-----:R-:W-:-:S04]  /*0170*/  IMAD.WIDE R20, R2, 0x4, R20 ;  /* 0x0000000402147825 */ /* 0x001fc800078e0214 */
[----:B-1----:R-:W-:Y:S02]  /*0180*/  IMAD.WIDE R16, R2, 0x4, R16 ;  /* 0x0000000402107825 */ /* 0x002fe400078e0210 */
[----:B------:R-:W4:Y:S04]  /*0190*/  LDG.E.EL.128 R20, desc[UR4][R20.64] ;  /* 0x0000000414147981 */ /* 0x000f28000c2e1d00 */
[----:B------:R-:W4:Y:S01]  /*01a0*/  LDG.E.EL.128 R16, desc[UR4][R16.64] ;  /* 0x0000000410107981 */ /* 0x000f22000c2e1d00 */
[----:B------:R-:W-:Y:S01]  /*01b0*/  HFMA2.MMA R2, -RZ, RZ, 1.625, 0 ;  /* 0x3e800000ff027435 */ /* 0x000fe200000001ff */
[----:B--2---:R-:W-:Y:S01]  /*01c0*/  FADD R4, R4, 0.0010000000474974513054 ;  /* 0x3a83126f04047421 */ /* 0x004fe20000000000 */
[----:B------:R-:W-:Y:S01]  /*01d0*/  FADD R5, R5, 0.0010000000474974513054 ;  /* 0x3a83126f05057421 */ /* 0x000fe20000000000 */
[----:B------:R-:W-:Y:S01]  /*01e0*/  FADD R6, R6, 0.0010000000474974513054 ;  /* 0x3a83126f06067421 */ /* 0x000fe20000000000 */
[----:B------:R-:W-:Y:S01]  /*01f0*/  FADD R7, R7, 0.0010000000474974513054 ;  /* 0x3a83126f07077421 */ /* 0x000fe20000000000 */
[----:B------:R-:W0:Y:S01]  /*0200*/  MUFU.SQRT R24, R4 ;  /* 0x0000000400187308 */ /* 0x000e220000002000 */
[----:B---3--:R-:W-:-:S07]  /*0210*/  FADD R8, R8, -R12 ;  /* 0x8000000c08087221 */ /* 0x008fce0000000000 */
[----:B------:R1:W2:Y:S01]  /*0220*/  MUFU.SQRT R25, R5 ;  /* 0x0000000500197308 */ /* 0x0002a20000002000 */
[----:B------:R-:W-:Y:S01]  /*0230*/  FADD R9, R9, -R13 ;  /* 0x8000000d09097221 */ /* 0x000fe20000000000 */
[----:B------:R-:W-:Y:S01]  /*0240*/  FADD R10, R10, -R14 ;  /* 0x8000000e0a0a7221 */ /* 0x000fe20000000000 */
[----:B------:R-:W-:Y:S01]  /*0250*/  FADD R11, R11, -R15 ;  /* 0x8000000f0b0b7221 */ /* 0x000fe20000000000 */
[----:B0-----:R-:W-:-:S04]  /*0260*/  FSETP.GT.AND P6, PT, R24, 8.50705917302346158658e+37, PT ;  /* 0x7e8000001800780b */ /* 0x001fc80003fc4000 */
[----:B------:R-:W0:Y:S01]  /*0270*/  MUFU.SQRT R3, R6 ;  /* 0x0000000600037308 */ /* 0x000e220000002000 */
[----:B------:R-:W-:Y:S02]  /*0280*/  FSETP.GEU.AND P5, PT, R24, 1.175494350822287508e-38, PT ;  /* 0x008000001800780b */ /* 0x000fe40003fae000 */
[----:B-1----:R-:W-:Y:S02]  /*0290*/  FSEL R5, R2, 1, P6 ;  /* 0x3f80000002057808 */ /* 0x002fe40003000000 */
[----:B--2---:R-:W-:-:S03]  /*02a0*/  FSETP.GT.AND P4, PT, R25, 8.50705917302346158658e+37, PT ;  /* 0x7e8000001900780b */ /* 0x004fc60003f84000 */
[----:B------:R-:W1:Y:S01]  /*02b0*/  MUFU.SQRT R7, R7 ;  /* 0x0000000700077308 */ /* 0x000e620000002000 */
[----:B------:R-:W-:Y:S02]  /*02c0*/  FSETP.GEU.AND P2, PT, R25, 1.175494350822287508e-38, PT ;  /* 0x008000001900780b */ /* 0x000fe40003f4e000 */
[----:B------:R-:W-:Y:S01]  /*02d0*/  FSEL R29, R2, 1, P4 ;  /* 0x3f800000021d7808 */ /* 0x000fe20002000000 */
[----:B------:R-:W-:Y:S02]  /*02e0*/  @P6 FMUL R24, R24, 0.25 ;  /* 0x3e80000018186820 */ /* 0x000fe40000400000 */
[----:B------:R-:W-:Y:S01]  /*02f0*/  @!P5 FMUL R5, R5, 16777216 ;  /* 0x4b8000000505d820 */ /* 0x000fe20000400000 */
[C---:B0-----:R-:W-:Y:S01]  /*0300*/  FSETP.GT.AND P3, PT, R3.reuse, 8.50705917302346158658e+37, PT ;  /* 0x7e8000000300780b */ /* 0x041fe20003f64000 */
[----:B------:R-:W-:Y:S01]  /*0310*/  @!P5 FMUL R24, R24, 16777216 ;  /* 0x4b8000001818d820 */ /* 0x000fe20000400000 */
[----:B------:R-:W-:Y:S02]  /*0320*/  FSETP.GEU.AND P0, PT, R3, 1.175494350822287508e-38, PT ;  /* 0x008000000300780b */ /* 0x000fe40003f0e000 */
[----:B------:R-:W-:Y:S01]  /*0330*/  FSEL R6, R2, 1, P3 ;  /* 0x3f80000002067808 */ /* 0x000fe20001800000 */
[----:B------:R-:W-:-:S02]  /*0340*/  @P4 FMUL R25, R25, 0.25 ;  /* 0x3e80000019194820 */ /* 0x000fc40000400000 */
[----:B------:R-:W0:Y:S01]  /*0350*/  MUFU.RCP R24, R24 ;  /* 0x0000001800187308 */ /* 0x000e220000001000 */
[----:B-1----:R-:W-:Y:S01]  /*0360*/  FSETP.GT.AND P1, PT, R7, 8.50705917302346158658e+37, PT ;  /* 0x7e8000000700780b */ /* 0x002fe20003f24000 */
[----:B------:R-:W-:Y:S01]  /*0370*/  @!P2 FMUL R25, R25, 16777216 ;  /* 0x4b8000001919a820 */ /* 0x000fe20000400000 */
[----:B------:R-:W-:Y:S01]  /*0380*/  FSETP.GEU.AND P6, PT, R7, 1.175494350822287508e-38, PT ;  /* 0x008000000700780b */ /* 0x000fe20003fce000 */
[----:B------:R-:W-:Y:S02]  /*0390*/  @!P2 FMUL R29, R29, 16777216 ;  /* 0x4b8000001d1da820 */ /* 0x000fe40000400000 */
[----:B------:R-:W-:Y:S02]  /*03a0*/  @P3 FMUL R3, R3, 0.25 ;  /* 0x3e80000003033820 */ /* 0x000fe40000400000 */
[----:B------:R-:W1:Y:S01]  /*03b0*/  MUFU.RCP R4, R25 ;  /* 0x0000001900047308 */ /* 0x000e620000001000 */
[----:B------:R-:W-:Y:S01]  /*03c0*/  @!P0 FMUL R6, R6, 16777216 ;  /* 0x4b80000006068820 */ /* 0x000fe20000400000 */
[----:B------:R-:W-:-:S04]  /*03d0*/  @!P0 FMUL R3, R3, 16777216 ;  /* 0x4b80000003038820 */ /* 0x000fc80000400000 */
[----:B------:R-:W-:Y:S01]  /*03e0*/  @P1 FMUL R7, R7, 0.25 ;  /* 0x3e80000007071820 */ /* 0x000fe20000400000 */
[----:B0-----:R-:W-:Y:S01]  /*03f0*/  FMUL R27, R24, R5 ;  /* 0x00000005181b7220 */ /* 0x001fe20000400000 */
[----:B------:R-:W0:Y:S02]  /*0400*/  MUFU.RCP R3, R3 ;  /* 0x0000000300037308 */ /* 0x000e240000001000 */
[----:B------:R-:W-:Y:S01]  /*0410*/  @!P6 FMUL R7, R7, 16777216 ;  /* 0x4b8000000707e820 */ /* 0x000fe20000400000 */
[----:B------:R-:W-:Y:S01]  /*0420*/  FMUL R27, R8, R27 ;  /* 0x0000001b081b7220 */ /* 0x000fe20000400000 */
[----:B------:R-:W-:Y:S01]  /*0430*/  FSEL R8, R2, 1, P1 ;  /* 0x3f80000002087808 */ /* 0x000fe20000800000 */
[----:B-1----:R-:W-:-:S03]  /*0440*/  FMUL R4, R4, R29 ;  /* 0x0000001d04047220 */ /* 0x002fc60000400000 */
[----:B------:R-:W1:Y:S01]  /*0450*/  MUFU.RCP R5, R7 ;  /* 0x0000000700057308 */ /* 0x000e620000001000 */
[----:B------:R-:W-:Y:S01]  /*0460*/  @!P6 FMUL R8, R8, 16777216 ;  /* 0x4b8000000808e820 */ /* 0x000fe20000400000 */
[----:B----4-:R-:W-:Y:S01]  /*0470*/  FFMA R16, R20, R27, R16 ;  /* 0x0000001b14107223 */ /* 0x010fe20000000010 */
[----:B------:R-:W-:Y:S01]  /*0480*/  FMUL R4, R9, R4 ;  /* 0x0000000409047220 */ /* 0x000fe20000400000 */
[----:B0-----:R-:W-:-:S03]  /*0490*/  FMUL R3, R3, R6 ;  /* 0x0000000603037220 */ /* 0x001fc60000400000 */
[----:B------:R-:W-:Y:S01]  /*04a0*/  FFMA R17, R21, R4, R17 ;  /* 0x0000000415117223 */ /* 0x000fe20000000011 */
[----:B------:R-:W-:Y:S01]  /*04b0*/  FADD R6, RZ, -R16 ;  /* 0x80000010ff067221 */ /* 0x000fe20000000000 */
[----:B------:R-:W-:-:S03]  /*04c0*/  FMUL R3, R10, R3 ;  /* 0x000000030a037220 */ /* 0x000fc60000400000 */
[----:B------:R-:W-:Y:S01]  /*04d0*/  FMUL R6, R6, 1.4426950216293334961 ;  /* 0x3fb8aa3b06067820 */ /* 0x000fe20000400000 */
[----:B-1----:R-:W-:Y:S01]  /*04e0*/  FMUL R8, R5, R8 ;  /* 0x0000000805087220 */ /* 0x002fe20000400000 */
[----:B------:R-:W-:Y:S01]  /*04f0*/  FFMA R18, R22, R3, R18 ;  /* 0x0000000316127223 */ /* 0x000fe20000000012 */
[----:B------:R-:W-:Y:S02]  /*0500*/  FADD R3, RZ, -R17 ;  /* 0x80000011ff037221 */ /* 0x000fe40000000000 */
[----:B------:R-:W-:Y:S01]  /*0510*/  FSETP.GEU.AND P0, PT, R6, -126, PT ;  /* 0xc2fc00000600780b */ /* 0x000fe20003f0e000 */
[----:B------:R-:W-:Y:S01]  /*0520*/  FMUL R8, R11, R8 ;  /* 0x000000080b087220 */ /* 0x000fe20000400000 */
[----:B------:R-:W-:Y:S01]  /*0530*/  FADD R4, RZ, -R18 ;  /* 0x80000012ff047221 */ /* 0x000fe20000000000 */
[----:B------:R-:W-:Y:S02]  /*0540*/  FMUL R5, R3, 1.4426950216293334961 ;  /* 0x3fb8aa3b03057820 */ /* 0x000fe40000400000 */
[----:B------:R-:W-:Y:S01]  /*0550*/  FFMA R19, R23, R8, R19 ;  /* 0x0000000817137223 */ /* 0x000fe20000000013 */
[----:B------:R-:W-:-:S02]  /*0560*/  FMUL R7, R4, 1.4426950216293334961 ;  /* 0x3fb8aa3b04077820 */ /* 0x000fc40000400000 */
[----:B------:R-:W-:Y:S01]  /*0570*/  FSETP.GEU.AND P1, PT, R5, -126, PT ;  /* 0xc2fc00000500780b */ /* 0x000fe20003f2e000 */
[----:B------:R-:W-:Y:S02]  /*0580*/  FADD R3, RZ, -R19 ;  /* 0x80000013ff037221 */ /* 0x000fe40000000000 */
[----:B------:R-:W-:Y:S02]  /*0590*/  FSETP.GEU.AND P2, PT, R7, -126, PT ;  /* 0xc2fc00000700780b */ /* 0x000fe40003f4e000 */
[----:B------:R-:W-:Y:S01]  /*05a0*/  FMUL R9, R3, 1.4426950216293334961 ;  /* 0x3fb8aa3b03097820 */ /* 0x000fe20000400000 */
[----:B------:R-:W-:-:S04]  /*05b0*/  @!P0 FMUL R6, R6, 0.5 ;  /* 0x3f00000006068820 */ /* 0x000fc80000400000 */
[----:B------:R-:W-:Y:S01]  /*05c0*/  FSETP.GEU.AND P3, PT, R9, -126, PT ;  /* 0xc2fc00000900780b */ /* 0x000fe20003f6e000 */
[----:B------:R-:W0:Y:S02]  /*05d0*/  MUFU.EX2 R3, R6 ;  /* 0x0000000600037308 */ /* 0x000e240000000800 */
[----:B------:R-:W-:-:S03]  /*05e0*/  @!P1 FMUL R5, R5, 0.5 ;  /* 0x3f00000005059820 */ /* 0x000fc60000400000 */
[----:B------:R-:W-:-:S03]  /*05f0*/  @!P2 FMUL R7, R7, 0.5 ;  /* 0x3f0000000707a820 */ /* 0x000fc60000400000 */
[----:B------:R-:W1:Y:S04]  /*0600*/  MUFU.EX2 R4, R5 ;  /* 0x0000000500047308 */ /* 0x000e680000000800 */
[----:B------:R-:W-:Y:S01]  /*0610*/  @!P3 FMUL R9, R9, 0.5 ;  /* 0x3f0000000909b820 */ /* 0x000fe20000400000 */
[----:B0-----:R-:W-:-:S03]  /*0620*/  @!P0 FMUL R3, R3, R3 ;  /* 0x0000000303038220 */ /* 0x001fc60000400000 */
[----:B------:R-:W0:Y:S01]  /*0630*/  MUFU.EX2 R8, R7 ;  /* 0x0000000700087308 */ /* 0x000e220000000800 */
[----:B------:R-:W-:Y:S01]  /*0640*/  FADD R3, R3, 1 ;  /* 0x3f80000003037421 */ /* 0x000fe20000000000 */
[----:B-1----:R-:W-:-:S06]  /*0650*/  @!P1 FMUL R4, R4, R4 ;  /* 0x0000000404049220 */ /* 0x002fcc0000400000 */
[----:B------:R-:W1:Y:S01]  /*0660*/  MUFU.EX2 R10, R9 ;  /* 0x00000009000a7308 */ /* 0x000e620000000800 */
[----:B------:R-:W-:Y:S01]  /*0670*/  FSETP.GT.AND P0, PT, R3, 8.50705917302346158658e+37, PT ;  /* 0x7e8000000300780b */ /* 0x000fe20003f04000 */
[----:B------:R-:W-:Y:S02]  /*0680*/  FADD R6, R4, 1 ;  /* 0x3f80000004067421 */ /* 0x000fe40000000000 */
[----:B------:R-:W2:Y:S01]  /*0690*/  LDC.64 R4, c[0x0][0x210] ;  /* 0x00008400ff047b82 */ /* 0x000ea20000000a00 */
[----:B------:R-:W-:Y:S01]  /*06a0*/  FSEL R12, R2, 1, P0 ;  /* 0x3f800000020c7808 */ /* 0x000fe20000000000 */
[----:B0-----:R-:W-:Y:S01]  /*06b0*/  @!P2 FMUL R8, R8, R8 ;  /* 0x000000080808a220 */ /* 0x001fe20000400000 */
[----:B------:R-:W-:-:S03]  /*06c0*/  FSETP.GT.AND P1, PT, R6, 8.50705917302346158658e+37, PT ;  /* 0x7e8000000600780b */ /* 0x000fc60003f24000 */
[----:B------:R-:W-:Y:S01]  /*06d0*/  FADD R8, R8, 1 ;  /* 0x3f80000008087421 */ /* 0x000fe20000000000 */
[----:B------:R-:W-:-:S03]  /*06e0*/  FSEL R7, R2, 1, P1 ;  /* 0x3f80000002077808 */ /* 0x000fc60000800000 */
[----:B------:R-:W-:Y:S01]  /*06f0*/  @P0 FMUL R3, R3, 0.25 ;  /* 0x3e80000003030820 */ /* 0x000fe20000400000 */
[----:B-1----:R-:W-:Y:S01]  /*0700*/  @!P3 FMUL R10, R10, R10 ;  /* 0x0000000a0a0ab220 */ /* 0x002fe20000400000 */
[----:B------:R-:W-:-:S03]  /*0710*/  FSETP.GT.AND P2, PT, R8, 8.50705917302346158658e+37, PT ;  /* 0x7e8000000800780b */ /* 0x000fc60003f44000 */
[----:B------:R-:W-:Y:S01]  /*0720*/  FADD R10, R10, 1 ;  /* 0x3f8000000a0a7421 */ /* 0x000fe20000000000 */
[----:B------:R-:W0:Y:S01]  /*0730*/  MUFU.RCP R3, R3 ;  /* 0x0000000300037308 */ /* 0x000e220000001000 */
[----:B------:R-:W-:Y:S01]  /*0740*/  @P1 FMUL R6, R6, 0.25 ;  /* 0x3e80000006061820 */ /* 0x000fe20000400000 */
[----:B------:R-:W-:Y:S02]  /*0750*/  FSEL R9, R2, 1, P2 ;  /* 0x3f80000002097808 */ /* 0x000fe40001000000 */
[----:B------:R-:W-:-:S04]  /*0760*/  FSETP.GT.AND P3, PT, R10, 8.50705917302346158658e+37, PT ;  /* 0x7e8000000a00780b */ /* 0x000fc80003f64000 */
[----:B------:R-:W1:Y:S01]  /*0770*/  MUFU.RCP R6, R6 ;  /* 0x0000000600067308 */ /* 0x000e620000001000 */
[----:B------:R-:W-:Y:S01]  /*0780*/  @P2 FMUL R8, R8, 0.25 ;  /* 0x3e80000008082820 */ /* 0x000fe20000400000 */
[----:B------:R-:W-:Y:S01]  /*0790*/  FSEL R11, R2, 1, P3 ;  /* 0x3f800000020b7808 */ /* 0x000fe20001800000 */
[----:B--2---:R-:W-:-:S04]  /*07a0*/  IMAD.WIDE R4, R0, 0x4, R4 ;  /* 0x0000000400047825 */ /* 0x004fc800078e0204 */
[----:B0-----:R-:W-:Y:S01]  /*07b0*/  FMUL R3, R3, R12 ;  /* 0x0000000c03037220 */ /* 0x001fe20000400000 */
[----:B------:R-:W0:Y:S01]  /*07c0*/  MUFU.RCP R8, R8 ;  /* 0x0000000800087308 */ /* 0x000e220000001000 */
[----:B------:R-:W-:Y:S02]  /*07d0*/  @P3 FMUL R10, R10, 0.25 ;  /* 0x3e8000000a0a3820 */ /* 0x000fe40000400000 */
[----:B------:R-:W-:Y:S01]  /*07e0*/  FMUL R16, R16, R3 ;  /* 0x0000000310107220 */ /* 0x000fe20000400000 */
[----:B-1----:R-:W-:-:S04]  /*07f0*/  FMUL R6, R6, R7 ;  /* 0x0000000706067220 */ /* 0x002fc80000400000 */
[----:B------:R-:W1:Y:S01]  /*0800*/  MUFU.RCP R10, R10 ;  /* 0x0000000a000a7308 */ /* 0x000e620000001000 */
[----:B------:R-:W-:Y:S01]  /*0810*/  FMUL R17, R17, R6 ;  /* 0x0000000611117220 */ /* 0x000fe20000400000 */
[----:B0-----:R-:W-:-:S04]  /*0820*/  FMUL R9, R8, R9 ;  /* 0x0000000908097220 */ /* 0x001fc80000400000 */
[----:B------:R-:W-:Y:S01]  /*0830*/  FMUL R18, R18, R9 ;  /* 0x0000000912127220 */ /* 0x000fe20000400000 */
[----:B-1----:R-:W-:-:S04]  /*0840*/  FMUL R2, R10, R11 ;  /* 0x0000000b0a027220 */ /* 0x002fc80000400000 */
[----:B------:R-:W-:-:S05]  /*0850*/  FMUL R19, R19, R2 ;  /* 0x0000000213137220 */ /* 0x000fca0000400000 */
[----:B------:R-:W-:Y:S01]  /*0860*/  STG.E.128 desc[UR4][R4.64], R16 ;  /* 0x0000001004007986 */ /* 0x000fe2000c101d04 */
[----:B------:R-:W-:Y:S05]  /*0870*/  EXIT ;  /* 0x000000000000794d */ /* 0x000fea0003800000 */
.L_x_0:
[----:B------:R-:W-:-:S00]  /*0880*/  BRA `(.L_x_0) ;  /* 0xfffffffc00fc7947 */ /* 0x000fc0000383ffff */
[----:B------:R-:W-:-:S00]  /*0890*/  NOP ;  /* 0x0000000000007918 */ /* 0x000fc00000000000 */
        /* <DEDUP_REMOVED lines=14> */
.L_x_1:


//--------------------- .nv.global.init           --------------------------
	.section	.nv.global.init,"aw",@progbits
.nv.global.init:
	.type		_$_str,@object
	.size		_$_str,(_$_str_$_2 - _$_str)
_$_str:
        /*0000*/ 	.byte	0x5f, 0x5f, 0x43, 0x55, 0x44, 0x41, 0x5f, 0x46, 0x54, 0x5a, 0x00
	.type		_$_str_$_2,@object
	.size		_$_str_$_2,(.L_1 - _$_str_$_2)
_$_str_$_2:
        /*000b*/ 	.byte	0x5f, 0x5f, 0x43, 0x55, 0x44, 0x41, 0x5f, 0x50, 0x52, 0x45, 0x43, 0x5f, 0x53, 0x51, 0x52, 0x54
        /*001b*/ 	.byte	0x00
.L_1:


//--------------------- .nv.constant0.triton_poi_fused__native_batch_norm_legit_no_training_silu_13 --------------------------
	.section	.nv.constant0.triton_poi_fused__native_batch_norm_legit_no_training_silu_13,"a",@progbits
	.sectionflags	@""
	.align	4
.nv.constant0.triton_poi_fused__native_batch_norm_legit_no_training_silu_13:
	.zero		580
